//
// Generated by NVIDIA NVVM Compiler
//
// Compiler Build ID: CL-36424714
// Cuda compilation tools, release 13.0, V13.0.88
// Based on NVVM 20.0.0
//

.version 9.0
.target sm_100
.address_size 64

	// .globl	_Z13kernelForMSSPPiS_S_S_S_S_PbS_S_
// _ZZ13kernelForMSSPPiS_S_S_S_S_PbS_S_E9QuickExit has been demoted

.visible .entry _Z13kernelForMSSPPiS_S_S_S_S_PbS_S_(
	.param .u64 .ptr .align 1 _Z13kernelForMSSPPiS_S_S_S_S_PbS_S__param_0,
	.param .u64 .ptr .align 1 _Z13kernelForMSSPPiS_S_S_S_S_PbS_S__param_1,
	.param .u64 .ptr .align 1 _Z13kernelForMSSPPiS_S_S_S_S_PbS_S__param_2,
	.param .u64 .ptr .align 1 _Z13kernelForMSSPPiS_S_S_S_S_PbS_S__param_3,
	.param .u64 .ptr .align 1 _Z13kernelForMSSPPiS_S_S_S_S_PbS_S__param_4,
	.param .u64 .ptr .align 1 _Z13kernelForMSSPPiS_S_S_S_S_PbS_S__param_5,
	.param .u64 .ptr .align 1 _Z13kernelForMSSPPiS_S_S_S_S_PbS_S__param_6,
	.param .u64 .ptr .align 1 _Z13kernelForMSSPPiS_S_S_S_S_PbS_S__param_7,
	.param .u64 .ptr .align 1 _Z13kernelForMSSPPiS_S_S_S_S_PbS_S__param_8
)
{
	.reg .pred 	%p<13>;
	.reg .b16 	%rs<4>;
	.reg .b32 	%r<64>;
	.reg .b64 	%rd<36>;
	// demoted variable
	.shared .align 4 .u32 _ZZ13kernelForMSSPPiS_S_S_S_S_PbS_S_E9QuickExit;
	ld.param.u64 	%rd16, [_Z13kernelForMSSPPiS_S_S_S_S_PbS_S__param_3];
	ld.param.u64 	%rd17, [_Z13kernelForMSSPPiS_S_S_S_S_PbS_S__param_5];
	ld.param.u64 	%rd18, [_Z13kernelForMSSPPiS_S_S_S_S_PbS_S__param_6];
	ld.param.u64 	%rd19, [_Z13kernelForMSSPPiS_S_S_S_S_PbS_S__param_7];
	ld.param.u64 	%rd20, [_Z13kernelForMSSPPiS_S_S_S_S_PbS_S__param_8];
	cvta.to.global.u64 	%rd1, %rd18;
	cvta.to.global.u64 	%rd2, %rd19;
	cvta.to.global.u64 	%rd3, %rd20;
	cvta.to.global.u64 	%rd4, %rd16;
	cvta.to.global.u64 	%rd5, %rd17;
	mov.u32 	%r21, %ctaid.z;
	mov.u32 	%r22, %nctaid.x;
	mov.u32 	%r23, %nctaid.y;
	mul.lo.s32 	%r24, %r22, %r23;
	mov.u32 	%r25, %ctaid.y;
	mov.u32 	%r26, %ctaid.x;
	mad.lo.s32 	%r27, %r25, %r22, %r26;
	mad.lo.s32 	%r58, %r24, %r21, %r27;
	mov.u32 	%r28, %tid.z;
	mov.u32 	%r29, %ntid.x;
	mov.u32 	%r30, %ntid.y;
	mul.lo.s32 	%r31, %r29, %r30;
	mov.u32 	%r32, %tid.y;
	mov.u32 	%r33, %tid.x;
	mad.lo.s32 	%r34, %r32, %r29, %r33;
	mad.lo.s32 	%r2, %r31, %r28, %r34;
	mov.u32 	%r35, %ntid.z;
	mul.lo.s32 	%r3, %r31, %r35;
	ld.global.u32 	%r36, [%rd5];
	setp.ge.s32 	%p1, %r58, %r36;
	@%p1 bra 	$L__BB0_18;
	ld.global.u32 	%r37, [%rd4];
	setp.ge.s32 	%p2, %r2, %r37;
	@%p2 bra 	$L__BB0_18;
	ld.param.u64 	%rd35, [_Z13kernelForMSSPPiS_S_S_S_S_PbS_S__param_2];
	ld.param.u64 	%rd34, [_Z13kernelForMSSPPiS_S_S_S_S_PbS_S__param_1];
	ld.param.u64 	%rd33, [_Z13kernelForMSSPPiS_S_S_S_S_PbS_S__param_0];
	cvta.to.global.u64 	%rd6, %rd33;
	cvta.to.global.u64 	%rd7, %rd34;
	cvta.to.global.u64 	%rd8, %rd35;
$L__BB0_3:
	ld.global.u32 	%r38, [%rd4];
	mul.lo.s32 	%r5, %r38, %r58;
$L__BB0_4:
	mov.b32 	%r39, 0;
	st.shared.u32 	[_ZZ13kernelForMSSPPiS_S_S_S_S_PbS_S_E9QuickExit], %r39;
	ld.global.u32 	%r40, [%rd4];
	setp.ge.s32 	%p3, %r2, %r40;
	@%p3 bra 	$L__BB0_11;
	mov.u32 	%r59, %r2;
$L__BB0_6:
	add.s32 	%r7, %r59, %r5;
	cvt.s64.s32 	%rd21, %r7;
	add.s64 	%rd9, %rd1, %rd21;
	ld.global.u8 	%rs1, [%rd9];
	setp.eq.s16 	%p4, %rs1, 0;
	@%p4 bra 	$L__BB0_10;
	mov.b16 	%rs2, 0;
	st.global.u8 	[%rd9], %rs2;
	mul.wide.u32 	%rd22, %r59, 4;
	add.s64 	%rd10, %rd6, %rd22;
	ld.global.u32 	%r60, [%rd10];
	ld.global.u32 	%r41, [%rd10+4];
	setp.ge.s32 	%p5, %r60, %r41;
	@%p5 bra 	$L__BB0_10;
	mul.wide.s32 	%rd23, %r7, 4;
	add.s64 	%rd11, %rd2, %rd23;
$L__BB0_9:
	mul.wide.s32 	%rd24, %r60, 4;
	add.s64 	%rd25, %rd8, %rd24;
	add.s64 	%rd26, %rd7, %rd24;
	ld.global.u32 	%r42, [%rd26];
	add.s32 	%r43, %r42, %r5;
	mul.wide.s32 	%rd27, %r43, 4;
	add.s64 	%rd28, %rd3, %rd27;
	ld.global.u32 	%r44, [%rd11];
	ld.global.u32 	%r45, [%rd25];
	add.s32 	%r46, %r45, %r44;
	atom.global.min.s32 	%r47, [%rd28], %r46;
	add.s32 	%r60, %r60, 1;
	ld.global.u32 	%r48, [%rd10+4];
	setp.lt.s32 	%p6, %r60, %r48;
	@%p6 bra 	$L__BB0_9;
$L__BB0_10:
	add.s32 	%r59, %r59, %r3;
	ld.global.u32 	%r49, [%rd4];
	setp.lt.s32 	%p7, %r59, %r49;
	@%p7 bra 	$L__BB0_6;
$L__BB0_11:
	bar.sync 	0;
	ld.global.u32 	%r63, [%rd4];
	setp.ge.s32 	%p8, %r2, %r63;
	@%p8 bra 	$L__BB0_16;
	mov.u32 	%r62, %r2;
$L__BB0_13:
	add.s32 	%r15, %r62, %r5;
	mul.wide.s32 	%rd29, %r15, 4;
	add.s64 	%rd30, %rd3, %rd29;
	ld.global.u32 	%r16, [%rd30];
	add.s64 	%rd12, %rd2, %rd29;
	ld.global.u32 	%r50, [%rd12];
	setp.ge.s32 	%p9, %r16, %r50;
	@%p9 bra 	$L__BB0_15;
	cvt.s64.s32 	%rd31, %r15;
	st.global.u32 	[%rd12], %r16;
	add.s64 	%rd32, %rd1, %rd31;
	mov.b16 	%rs3, 1;
	st.global.u8 	[%rd32], %rs3;
	mov.b32 	%r51, 1;
	st.shared.u32 	[_ZZ13kernelForMSSPPiS_S_S_S_S_PbS_S_E9QuickExit], %r51;
	ld.global.u32 	%r63, [%rd4];
$L__BB0_15:
	add.s32 	%r62, %r62, %r3;
	setp.lt.s32 	%p10, %r62, %r63;
	@%p10 bra 	$L__BB0_13;
$L__BB0_16:
	bar.sync 	0;
	ld.shared.u32 	%r52, [_ZZ13kernelForMSSPPiS_S_S_S_S_PbS_S_E9QuickExit];
	setp.ne.s32 	%p11, %r52, 0;
	@%p11 bra 	$L__BB0_4;
	bar.sync 	0;
	mov.u32 	%r53, %nctaid.x;
	mov.u32 	%r54, %nctaid.y;
	mul.lo.s32 	%r55, %r53, %r54;
	mov.u32 	%r56, %nctaid.z;
	mad.lo.s32 	%r58, %r55, %r56, %r58;
	ld.global.u32 	%r57, [%rd5];
	setp.lt.s32 	%p12, %r58, %r57;
	@%p12 bra 	$L__BB0_3;
$L__BB0_18:
	ret;

}


// ===== COMPILED SASS (sm_100) =====

	.target	sm_100

	.elftype	@"ET_EXEC"


//--------------------- .note.nv.tkinfo           --------------------------
	.section	.note.nv.tkinfo,"",@"SHT_NOTE"
	.sectionflags	@"SHF_NOTE_NV_TKINFO"
	.tkinfo
        /*0018*/ 	.word	0x00000002
        /*0030*/ 	.string	""
        /*0030*/ 	.string	"ptxas"
        /*0030*/ 	.string	"Cuda compilation tools, release 13.0, V13.0.88"
        /*0030*/ 	.string	"Build cuda_13.0.r13.0/compiler.36424714_0"
        /*0030*/ 	.string	"-arch sm_100 -m 64 "



//--------------------- .note.nv.cuinfo           --------------------------
	.section	.note.nv.cuinfo,"",@"SHT_NOTE"
	.sectionflags	@"SHF_NOTE_NV_CUINFO"
        /*0018*/ 	.short	0x0002
        /*001a*/ 	.short	0x0064
        /*001c*/ 	.short	0x0082
	.zero		2


//--------------------- .nv.info                  --------------------------
	.section	.nv.info,"",@"SHT_CUDA_INFO"
	.align	4


	//----- nvinfo : EIATTR_REGCOUNT
	.align		4
        /*0000*/ 	.byte	0x04, 0x2f
        /*0002*/ 	.short	(.L_1 - .L_0)
	.align		4
.L_0:
        /*0004*/ 	.word	index@(_Z13kernelForMSSPPiS_S_S_S_S_PbS_S_)
        /*0008*/ 	.word	0x00000016


	//----- nvinfo : EIATTR_FRAME_SIZE
	.align		4
.L_1:
        /*000c*/ 	.byte	0x04, 0x11
        /*000e*/ 	.short	(.L_3 - .L_2)
	.align		4
.L_2:
        /*0010*/ 	.word	index@(_Z13kernelForMSSPPiS_S_S_S_S_PbS_S_)
        /*0014*/ 	.word	0x00000000


	//----- nvinfo : EIATTR_MIN_STACK_SIZE
	.align		4
.L_3:
        /*0018*/ 	.byte	0x04, 0x12
        /*001a*/ 	.short	(.L_5 - .L_4)
	.align		4
.L_4:
        /*001c*/ 	.word	index@(_Z13kernelForMSSPPiS_S_S_S_S_PbS_S_)
        /*0020*/ 	.word	0x00000000
.L_5:


//--------------------- .nv.compat                --------------------------
	.section	.nv.compat,"",@"SHT_CUDA_COMPAT_INFO"
	.align	4
        /*0000*/ 	.byte	0x02, 0x09, 0x00, 0x00, 0x02, 0x02, 0x01, 0x00, 0x02, 0x05, 0x05, 0x00, 0x03, 0x07, 0x01, 0x01
        /*0010*/ 	.byte	0x02, 0x03, 0x00, 0x00, 0x02, 0x06, 0x01, 0x00, 0x04, 0x0b, 0x08, 0x00, 0x09, 0x00, 0x00, 0x00
        /*0020*/ 	.byte	0x00, 0x00, 0x00, 0x00


//--------------------- .nv.info._Z13kernelForMSSPPiS_S_S_S_S_PbS_S_ --------------------------
	.section	.nv.info._Z13kernelForMSSPPiS_S_S_S_S_PbS_S_,"",@"SHT_CUDA_INFO"
	.sectionflags	@""
	.align	4


	//----- nvinfo : EIATTR_CUDA_API_VERSION
	.align		4
        /*0000*/ 	.byte	0x04, 0x37
        /*0002*/ 	.short	(.L_7 - .L_6)
.L_6:
        /*0004*/ 	.word	0x00000082


	//----- nvinfo : EIATTR_KPARAM_INFO
	.align		4
.L_7:
        /*0008*/ 	.byte	0x04, 0x17
        /*000a*/ 	.short	(.L_9 - .L_8)
.L_8:
        /*000c*/ 	.word	0x00000000
        /*0010*/ 	.short	0x0008
        /*0012*/ 	.short	0x0040
        /*0014*/ 	.byte	0x00, 0xf5, 0x21, 0x00


	//----- nvinfo : EIATTR_KPARAM_INFO
	.align		4
.L_9:
        /*0018*/ 	.byte	0x04, 0x17
        /*001a*/ 	.short	(.L_11 - .L_10)
.L_10:
        /*001c*/ 	.word	0x00000000
        /*0020*/ 	.short	0x0007
        /*0022*/ 	.short	0x0038
        /*0024*/ 	.byte	0x00, 0xf5, 0x21, 0x00


	//----- nvinfo : EIATTR_KPARAM_INFO
	.align		4
.L_11:
        /*0028*/ 	.byte	0x04, 0x17
        /*002a*/ 	.short	(.L_13 - .L_12)
.L_12:
        /*002c*/ 	.word	0x00000000
        /*0030*/ 	.short	0x0006
        /*0032*/ 	.short	0x0030
        /*0034*/ 	.byte	0x00, 0xf5, 0x21, 0x00


	//----- nvinfo : EIATTR_KPARAM_INFO
	.align		4
.L_13:
        /*0038*/ 	.byte	0x04, 0x17
        /*003a*/ 	.short	(.L_15 - .L_14)
.L_14:
        /*003c*/ 	.word	0x00000000
        /*0040*/ 	.short	0x0005
        /*0042*/ 	.short	0x0028
        /*0044*/ 	.byte	0x00, 0xf5, 0x21, 0x00


	//----- nvinfo : EIATTR_KPARAM_INFO
	.align		4
.L_15:
        /*0048*/ 	.byte	0x04, 0x17
        /*004a*/ 	.short	(.L_17 - .L_16)
.L_16:
        /*004c*/ 	.word	0x00000000
        /*0050*/ 	.short	0x0004
        /*0052*/ 	.short	0x0020
        /*0054*/ 	.byte	0x00, 0xf5, 0x21, 0x00


	//----- nvinfo : EIATTR_KPARAM_INFO
	.align		4
.L_17:
        /*0058*/ 	.byte	0x04, 0x17
        /*005a*/ 	.short	(.L_19 - .L_18)
.L_18:
        /*005c*/ 	.word	0x00000000
        /*0060*/ 	.short	0x0003
        /*0062*/ 	.short	0x0018
        /*0064*/ 	.byte	0x00, 0xf5, 0x21, 0x00


	//----- nvinfo : EIATTR_KPARAM_INFO
	.align		4
.L_19:
        /*0068*/ 	.byte	0x04, 0x17
        /*006a*/ 	.short	(.L_21 - .L_20)
.L_20:
        /*006c*/ 	.word	0x00000000
        /*0070*/ 	.short	0x0002
        /*0072*/ 	.short	0x0010
        /*0074*/ 	.byte	0x00, 0xf5, 0x21, 0x00


	//----- nvinfo : EIATTR_KPARAM_INFO
	.align		4
.L_21:
        /*0078*/ 	.byte	0x04, 0x17
        /*007a*/ 	.short	(.L_23 - .L_22)
.L_22:
        /*007c*/ 	.word	0x00000000
        /*0080*/ 	.short	0x0001
        /*0082*/ 	.short	0x0008
        /*0084*/ 	.byte	0x00, 0xf5, 0x21, 0x00


	//----- nvinfo : EIATTR_KPARAM_INFO
	.align		4
.L_23:
        /*0088*/ 	.byte	0x04, 0x17
        /*008a*/ 	.short	(.L_25 - .L_24)
.L_24:
        /*008c*/ 	.word	0x00000000
        /*0090*/ 	.short	0x0000
        /*0092*/ 	.short	0x0000
        /*0094*/ 	.byte	0x00, 0xf5, 0x21, 0x00


	//----- nvinfo : EIATTR_SPARSE_MMA_MASK
	.align		4
.L_25:
        /*0098*/ 	.byte	0x03, 0x50
        /*009a*/ 	.short	0x0000


	//----- nvinfo : EIATTR_MAXREG_COUNT
	.align		4
        /*009c*/ 	.byte	0x03, 0x1b
        /*009e*/ 	.short	0x00ff


	//----- nvinfo : EIATTR_NUM_BARRIERS
	.align		4
        /*00a0*/ 	.byte	0x02, 0x4c
        /*00a2*/ 	.byte	0x01
	.zero		1


	//----- nvinfo : EIATTR_MERCURY_ISA_VERSION
	.align		4
        /*00a4*/ 	.byte	0x03, 0x5f
        /*00a6*/ 	.short	0x0101


	//----- nvinfo : EIATTR_VRC_CTA_INIT_COUNT
	.align		4
        /*00a8*/ 	.byte	0x02, 0x4a
	.zero		1
	.zero		1


	//----- nvinfo : EIATTR_EXIT_INSTR_OFFSETS
	.align		4
        /*00ac*/ 	.byte	0x04, 0x1c
        /*00ae*/ 	.short	(.L_27 - .L_26)


	//   ....[0]....
.L_26:
        /*00b0*/ 	.word	0x000000d0


	//   ....[1]....
        /*00b4*/ 	.word	0x000001b0


	//   ....[2]....
        /*00b8*/ 	.word	0x00000840


	//----- nvinfo : EIATTR_CRS_STACK_SIZE
	.align		4
.L_27:
        /*00bc*/ 	.byte	0x04, 0x1e
        /*00be*/ 	.short	(.L_29 - .L_28)
.L_28:
        /*00c0*/ 	.word	0x00000000


	//----- nvinfo : EIATTR_CBANK_PARAM_SIZE
	.align		4
.L_29:
        /*00c4*/ 	.byte	0x03, 0x19
        /*00c6*/ 	.short	0x0048


	//----- nvinfo : EIATTR_PARAM_CBANK
	.align		4
        /*00c8*/ 	.byte	0x04, 0x0a
        /*00ca*/ 	.short	(.L_31 - .L_30)
	.align		4
.L_30:
        /*00cc*/ 	.word	index@(.nv.constant0._Z13kernelForMSSPPiS_S_S_S_S_PbS_S_)
        /*00d0*/ 	.short	0x0380
        /*00d2*/ 	.short	0x0048


	//----- nvinfo : EIATTR_SW_WAR
	.align		4
.L_31:
        /*00d4*/ 	.byte	0x04, 0x36
        /*00d6*/ 	.short	(.L_33 - .L_32)
.L_32:
        /*00d8*/ 	.word	0x00000008
.L_33:


//--------------------- .nv.callgraph             --------------------------
	.section	.nv.callgraph,"",@"SHT_CUDA_CALLGRAPH"
	.align	4
	.sectionentsize	8
	.align		4
        /*0000*/ 	.word	0x00000000
	.align		4
        /*0004*/ 	.word	0xffffffff
	.align		4
        /*0008*/ 	.word	0x00000000
	.align		4
        /*000c*/ 	.word	0xfffffffe
	.align		4
        /*0010*/ 	.word	0x00000000
	.align		4
        /*0014*/ 	.word	0xfffffffd
	.align		4
        /*0018*/ 	.word	0x00000000
	.align		4
        /*001c*/ 	.word	0xfffffffc


//--------------------- .text._Z13kernelForMSSPPiS_S_S_S_S_PbS_S_ --------------------------
	.section	.text._Z13kernelForMSSPPiS_S_S_S_S_PbS_S_,"ax",@progbits
	.align	128
        .global         _Z13kernelForMSSPPiS_S_S_S_S_PbS_S_
        .type           _Z13kernelForMSSPPiS_S_S_S_S_PbS_S_,@function
        .size           _Z13kernelForMSSPPiS_S_S_S_S_PbS_S_,(.L_x_14 - _Z13kernelForMSSPPiS_S_S_S_S_PbS_S_)
        .other          _Z13kernelForMSSPPiS_S_S_S_S_PbS_S_,@"STO_CUDA_ENTRY STV_DEFAULT"
_Z13kernelForMSSPPiS_S_S_S_S_PbS_S_:
.text._Z13kernelForMSSPPiS_S_S_S_S_PbS_S_:
[----:B------:R-:W-:Y:S08]  /*0000*/  LDC R1, c[0x0][0x37c] ;  /* 0x0000df00ff017b82 */ /* 0x000ff00000000800 */
[----:B------:R-:W0:Y:S01]  /*0010*/  LDC.64 R2, c[0x0][0x3a8] ;  /* 0x0000ea00ff027b82 */ /* 0x000e220000000a00 */
[----:B------:R-:W0:Y:S02]  /*0020*/  LDCU.64 UR10, c[0x0][0x358] ;  /* 0x00006b00ff0a77ac */ /* 0x000e240008000a00 */
[----:B0-----:R-:W2:Y:S05]  /*0030*/  LDG.E R2, desc[UR10][R2.64] ;  /* 0x0000000a02027981 */ /* 0x001eaa000c1e1900 */
[----:B------:R-:W-:Y:S01]  /*0040*/  S2UR UR5, SR_CTAID.Y ;  /* 0x00000000000579c3 */ /* 0x000fe20000002600 */
[----:B------:R-:W0:Y:S01]  /*0050*/  LDCU UR4, c[0x0][0x370] ;  /* 0x00006e00ff0477ac */ /* 0x000e220008000800 */
[----:B------:R-:W1:Y:S06]  /*0060*/  LDCU UR7, c[0x0][0x374] ;  /* 0x00006e80ff0777ac */ /* 0x000e6c0008000800 */
[----:B------:R-:W0:Y:S08]  /*0070*/  S2UR UR8, SR_CTAID.X ;  /* 0x00000000000879c3 */ /* 0x000e300000002500 */
[----:B------:R-:W3:Y:S01]  /*0080*/  S2UR UR6, SR_CTAID.Z ;  /* 0x00000000000679c3 */ /* 0x000ee20000002700 */
[----:B0-----:R-:W-:-:S02]  /*0090*/  UIMAD UR5, UR4, UR5, UR8 ;  /* 0x00000005040572a4 */ /* 0x001fc4000f8e0208 */
[----:B-1----:R-:W-:-:S04]  /*00a0*/  UIMAD UR4, UR4, UR7, URZ ;  /* 0x00000007040472a4 */ /* 0x002fc8000f8e02ff */
[----:B---3--:R-:W-:-:S06]  /*00b0*/  UIMAD UR4, UR4, UR6, UR5 ;  /* 0x00000006040472a4 */ /* 0x008fcc000f8e0205 */
[----:B--2---:R-:W-:-:S13]  /*00c0*/  ISETP.LE.AND P0, PT, R2, UR4, PT ;  /* 0x0000000402007c0c */ /* 0x004fda000bf03270 */
[----:B------:R-:W-:Y:S05]  /*00d0*/  @P0 EXIT ;  /* 0x000000000000094d */ /* 0x000fea0003800000 */
[----:B------:R-:W0:Y:S02]  /*00e0*/  LDC.64 R2, c[0x0][0x398] ;  /* 0x0000e600ff027b82 */ /* 0x000e240000000a00 */
[----:B0-----:R-:W2:Y:S01]  /*00f0*/  LDG.E R3, desc[UR10][R2.64] ;  /* 0x0000000a02037981 */ /* 0x001ea2000c1e1900 */
[----:B------:R-:W0:Y:S01]  /*0100*/  LDCU UR7, c[0x0][0x360] ;  /* 0x00006c00ff0777ac */ /* 0x000e220008000800 */
[----:B------:R-:W1:Y:S01]  /*0110*/  S2R R0, SR_TID.Y ;  /* 0x0000000000007919 */ /* 0x000e620000002200 */
[----:B------:R-:W0:Y:S01]  /*0120*/  LDCU UR5, c[0x0][0x364] ;  /* 0x00006c80ff0577ac */ /* 0x000e220008000800 */
[----:B------:R-:W1:Y:S01]  /*0130*/  S2R R7, SR_TID.X ;  /* 0x0000000000077919 */ /* 0x000e620000002100 */
[----:B------:R-:W3:Y:S01]  /*0140*/  LDCU UR6, c[0x0][0x368] ;  /* 0x00006d00ff0677ac */ /* 0x000ee20008000800 */
[----:B------:R-:W4:Y:S01]  /*0150*/  S2R R5, SR_TID.Z ;  /* 0x0000000000057919 */ /* 0x000f220000002300 */
[----:B0-----:R-:W-:Y:S02]  /*0160*/  UIMAD UR5, UR7, UR5, URZ ;  /* 0x00000005070572a4 */ /* 0x001fe4000f8e02ff */
[----:B-1----:R-:W-:-:S04]  /*0170*/  IMAD R0, R0, UR7, R7 ;  /* 0x0000000700007c24 */ /* 0x002fc8000f8e0207 */
[----:B----4-:R-:W-:Y:S01]  /*0180*/  IMAD R0, R5, UR5, R0 ;  /* 0x0000000505007c24 */ /* 0x010fe2000f8e0200 */
[----:B---3--:R-:W-:-:S04]  /*0190*/  UIMAD UR5, UR5, UR6, URZ ;  /* 0x00000006050572a4 */ /* 0x008fc8000f8e02ff */
[----:B--2---:R-:W-:-:S13]  /*01a0*/  ISETP.GE.AND P0, PT, R0, R3, PT ;  /* 0x000000030000720c */ /* 0x004fda0003f06270 */
[----:B------:R-:W-:Y:S05]  /*01b0*/  @P0 EXIT ;  /* 0x000000000000094d */ /* 0x000fea0003800000 */
.L_x_12:
[----:B------:R-:W0:Y:S02]  /*01c0*/  LDC.64 R4, c[0x0][0x398] ;  /* 0x0000e600ff047b82 */ /* 0x000e240000000a00 */
[----:B0-----:R-:W2:Y:S02]  /*01d0*/  LDG.E R2, desc[UR10][R4.64] ;  /* 0x0000000a04027981 */ /* 0x001ea4000c1e1900 */
[----:B-12---:R-:W-:-:S07]  /*01e0*/  IMAD R2, R2, UR4, RZ ;  /* 0x0000000402027c24 */ /* 0x006fce000f8e02ff */
.L_x_11:
[----:B------:R-:W0:Y:S02]  /*01f0*/  LDC.64 R4, c[0x0][0x398] ;  /* 0x0000e600ff047b82 */ /* 0x000e240000000a00 */
[----:B0-----:R-:W2:Y:S06]  /*0200*/  LDG.E R3, desc[UR10][R4.64] ;  /* 0x0000000a04037981 */ /* 0x001eac000c1e1900 */
[----:B------:R-:W0:Y:S01]  /*0210*/  S2UR UR7, SR_CgaCtaId ;  /* 0x00000000000779c3 */ /* 0x000e220000008800 */
[----:B------:R-:W-:Y:S01]  /*0220*/  UMOV UR6, 0x400 ;  /* 0x0000040000067882 */ /* 0x000fe20000000000 */
[----:B------:R-:W-:Y:S01]  /*0230*/  BSSY.RECONVERGENT B0, `(.L_x_0) ;  /* 0x000002c000007945 */ /* 0x000fe20003800200 */
[----:B0-----:R-:W-:-:S09]  /*0240*/  ULEA UR6, UR7, UR6, 0x18 ;  /* 0x0000000607067291 */ /* 0x001fd2000f8ec0ff */
[----:B------:R-:W-:Y:S01]  /*0250*/  STS [UR6], RZ ;  /* 0x000000ffff007988 */ /* 0x000fe20008000806 */
[----:B--2---:R-:W-:-:S13]  /*0260*/  ISETP.GE.AND P0, PT, R0, R3, PT ;  /* 0x000000030000720c */ /* 0x004fda0003f06270 */
[----:B-1----:R-:W-:Y:S05]  /*0270*/  @P0 BRA `(.L_x_1) ;  /* 0x00000000009c0947 */ /* 0x002fea0003800000 */
[----:B------:R-:W-:-:S07]  /*0280*/  IMAD.MOV.U32 R3, RZ, RZ, R0 ;  /* 0x000000ffff037224 */ /* 0x000fce00078e0000 */
.L_x_5:
[----:B------:R-:W0:Y:S01]  /*0290*/  LDCU.64 UR6, c[0x0][0x3b0] ;  /* 0x00007600ff0677ac */ /* 0x000e220008000a00 */
[----:B------:R-:W-:-:S05]  /*02a0*/  IMAD.IADD R13, R2, 0x1, R3 ;  /* 0x00000001020d7824 */ /* 0x000fca00078e0203 */
[----:B0-----:R-:W-:-:S04]  /*02b0*/  IADD3 R8, P0, PT, R13, UR6, RZ ;  /* 0x000000060d087c10 */ /* 0x001fc8000ff1e0ff */
[----:B------:R-:W-:-:S05]  /*02c0*/  LEA.HI.X.SX32 R9, R13, UR7, 0x1, P0 ;  /* 0x000000070d097c11 */ /* 0x000fca00080f0eff */
[----:B------:R-:W2:Y:S01]  /*02d0*/  LDG.E.U8 R6, desc[UR10][R8.64] ;  /* 0x0000000a08067981 */ /* 0x000ea2000c1e1100 */
[----:B------:R-:W-:Y:S01]  /*02e0*/  BSSY.RECONVERGENT B1, `(.L_x_2) ;  /* 0x000001c000017945 */ /* 0x000fe20003800200 */
[----:B--2---:R-:W-:-:S13]  /*02f0*/  ISETP.NE.AND P0, PT, R6, RZ, PT ;  /* 0x000000ff0600720c */ /* 0x004fda0003f05270 */
[----:B------:R-:W-:Y:S05]  /*0300*/  @!P0 BRA `(.L_x_3) ;  /* 0x0000000000648947 */ /* 0x000fea0003800000 */
[----:B------:R-:W0:Y:S01]  /*0310*/  LDC.64 R6, c[0x0][0x380] ;  /* 0x0000e000ff067b82 */ /* 0x000e220000000a00 */
[----:B------:R1:W-:Y:S01]  /*0320*/  STG.E.U8 desc[UR10][R8.64], RZ ;  /* 0x000000ff08007986 */ /* 0x0003e2000c10110a */
[----:B0-----:R-:W-:-:S05]  /*0330*/  IMAD.WIDE.U32 R6, R3, 0x4, R6 ;  /* 0x0000000403067825 */ /* 0x001fca00078e0006 */
[----:B------:R-:W2:Y:S04]  /*0340*/  LDG.E R10, desc[UR10][R6.64] ;  /* 0x0000000a060a7981 */ /* 0x000ea8000c1e1900 */
[----:B------:R-:W2:Y:S02]  /*0350*/  LDG.E R11, desc[UR10][R6.64+0x4] ;  /* 0x0000040a060b7981 */ /* 0x000ea4000c1e1900 */
[----:B--2---:R-:W-:-:S13]  /*0360*/  ISETP.GE.AND P0, PT, R10, R11, PT ;  /* 0x0000000b0a00720c */ /* 0x004fda0003f06270 */
[----:B-1----:R-:W-:Y:S05]  /*0370*/  @P0 BRA `(.L_x_3) ;  /* 0x0000000000480947 */ /* 0x002fea0003800000 */
[----:B------:R-:W0:Y:S02]  /*0380*/  LDC.64 R8, c[0x0][0x3b8] ;  /* 0x0000ee00ff087b82 */ /* 0x000e240000000a00 */
[----:B0-----:R-:W-:-:S07]  /*0390*/  IMAD.WIDE R8, R13, 0x4, R8 ;  /* 0x000000040d087825 */ /* 0x001fce00078e0208 */
.L_x_4:
[----:B------:R-:W0:Y:S01]  /*03a0*/  LDC.64 R14, c[0x0][0x388] ;  /* 0x0000e200ff0e7b82 */ /* 0x000e220000000a00 */
[----:B------:R-:W2:Y:S07]  /*03b0*/  LDG.E R18, desc[UR10][R8.64] ;  /* 0x0000000a08127981 */ /* 0x000eae000c1e1900 */
[----:B------:R-:W1:Y:S08]  /*03c0*/  LDC.64 R12, c[0x0][0x390] ;  /* 0x0000e400ff0c7b82 */ /* 0x000e700000000a00 */
[----:B------:R-:W3:Y:S01]  /*03d0*/  LDC.64 R16, c[0x0][0x3c0] ;  /* 0x0000f000ff107b82 */ /* 0x000ee20000000a00 */
[----:B0-----:R-:W-:-:S06]  /*03e0*/  IMAD.WIDE R14, R10, 0x4, R14 ;  /* 0x000000040a0e7825 */ /* 0x001fcc00078e020e */
[----:B------:R-:W4:Y:S01]  /*03f0*/  LDG.E R15, desc[UR10][R14.64] ;  /* 0x0000000a0e0f7981 */ /* 0x000f22000c1e1900 */
[----:B-1----:R-:W-:-:S06]  /*0400*/  IMAD.WIDE R12, R10, 0x4, R12 ;  /* 0x000000040a0c7825 */ /* 0x002fcc00078e020c */
[----:B------:R-:W2:Y:S01]  /*0410*/  LDG.E R13, desc[UR10][R12.64] ;  /* 0x0000000a0c0d7981 */ /* 0x000ea2000c1e1900 */
[----:B----4-:R-:W-:-:S04]  /*0420*/  IMAD.IADD R11, R2, 0x1, R15 ;  /* 0x00000001020b7824 */ /* 0x010fc800078e020f */
[----:B---3--:R-:W-:Y:S01]  /*0430*/  IMAD.WIDE R16, R11, 0x4, R16 ;  /* 0x000000040b107825 */ /* 0x008fe200078e0210 */
[----:B--2---:R-:W-:-:S05]  /*0440*/  IADD3 R19, PT, PT, R18, R13, RZ ;  /* 0x0000000d12137210 */ /* 0x004fca0007ffe0ff */
[----:B------:R0:W-:Y:S04]  /*0450*/  REDG.E.MIN.S32.STRONG.GPU desc[UR10][R16.64], R19 ;  /* 0x000000131000798e */ /* 0x0001e8000c92e30a */
[----:B------:R-:W2:Y:S01]  /*0460*/  LDG.E R11, desc[UR10][R6.64+0x4] ;  /* 0x0000040a060b7981 */ /* 0x000ea2000c1e1900 */
[----:B------:R-:W-:-:S05]  /*0470*/  VIADD R10, R10, 0x1 ;  /* 0x000000010a0a7836 */ /* 0x000fca0000000000 */
[----:B--2---:R-:W-:-:S13]  /*0480*/  ISETP.GE.AND P0, PT, R10, R11, PT ;  /* 0x0000000b0a00720c */ /* 0x004fda0003f06270 */
[----:B0-----:R-:W-:Y:S05]  /*0490*/  @!P0 BRA `(.L_x_4) ;  /* 0xfffffffc00c08947 */ /* 0x001fea000383ffff */
.L_x_3:
[----:B------:R-:W-:Y:S05]  /*04a0*/  BSYNC.RECONVERGENT B1 ;  /* 0x0000000000017941 */ /* 0x000fea0003800200 */
.L_x_2:
[----:B------:R-:W2:Y:S01]  /*04b0*/  LDG.E R6, desc[UR10][R4.64] ;  /* 0x0000000a04067981 */ /* 0x000ea2000c1e1900 */
[----:B------:R-:W-:-:S05]  /*04c0*/  VIADD R3, R3, UR5 ;  /* 0x0000000503037c36 */ /* 0x000fca0008000000 */
[----:B--2---:R-:W-:-:S13]  /*04d0*/  ISETP.GE.AND P0, PT, R3, R6, PT ;  /* 0x000000060300720c */ /* 0x004fda0003f06270 */
[----:B------:R-:W-:Y:S05]  /*04e0*/  @!P0 BRA `(.L_x_5) ;  /* 0xfffffffc00688947 */ /* 0x000fea000383ffff */
.L_x_1:
[----:B------:R-:W-:Y:S05]  /*04f0*/  BSYNC.RECONVERGENT B0 ;  /* 0x0000000000007941 */ /* 0x000fea0003800200 */
.L_x_0:
[----:B------:R-:W-:Y:S06]  /*0500*/  BAR.SYNC.DEFER_BLOCKING 0x0 ;  /* 0x0000000000007b1d */ /* 0x000fec0000010000 */
[----:B------:R-:W0:Y:S01]  /*0510*/  LDCU.64 UR8, c[0x0][0x3b0] ;  /* 0x00007600ff0877ac */ /* 0x000e220008000a00 */
[----:B------:R-:W2:Y:S01]  /*0520*/  LDG.E R3, desc[UR10][R4.64] ;  /* 0x0000000a04037981 */ /* 0x000ea2000c1e1900 */
[----:B------:R-:W-:Y:S01]  /*0530*/  BSSY.RECONVERGENT B0, `(.L_x_6) ;  /* 0x000001f000007945 */ /* 0x000fe20003800200 */
[----:B--2---:R-:W-:-:S13]  /*0540*/  ISETP.GE.AND P0, PT, R0, R3, PT ;  /* 0x000000030000720c */ /* 0x004fda0003f06270 */
[----:B0-----:R-:W-:Y:S05]  /*0550*/  @P0 BRA `(.L_x_7) ;  /* 0x0000000000700947 */ /* 0x001fea0003800000 */
[----:B------:R-:W0:Y:S01]  /*0560*/  LDC.64 R6, c[0x0][0x3c0] ;  /* 0x0000f000ff067b82 */ /* 0x000e220000000a00 */
[----:B------:R-:W-:-:S07]  /*0570*/  MOV R14, R0 ;  /* 0x00000000000e7202 */ /* 0x000fce0000000f00 */
[----:B------:R-:W1:Y:S02]  /*0580*/  LDC.64 R4, c[0x0][0x3b8] ;  /* 0x0000ee00ff047b82 */ /* 0x000e640000000a00 */
.L_x_10:
[----:B-1----:R-:W-:-:S04]  /*0590*/  IMAD.IADD R15, R2, 0x1, R14 ;  /* 0x00000001020f7824 */ /* 0x002fc800078e020e */
[----:B0-----:R-:W-:-:S04]  /*05a0*/  IMAD.WIDE R10, R15, 0x4, R6 ;  /* 0x000000040f0a7825 */ /* 0x001fc800078e0206 */
[----:B-1----:R-:W-:Y:S01]  /*05b0*/  IMAD.WIDE R8, R15, 0x4, R4 ;  /* 0x000000040f087825 */ /* 0x002fe200078e0204 */
[----:B------:R-:W2:Y:S04]  /*05c0*/  LDG.E R17, desc[UR10][R10.64] ;  /* 0x0000000a0a117981 */ /* 0x000ea8000c1e1900 */
[----:B------:R-:W2:Y:S01]  /*05d0*/  LDG.E R12, desc[UR10][R8.64] ;  /* 0x0000000a080c7981 */ /* 0x000ea2000c1e1900 */
[----:B------:R-:W-:Y:S01]  /*05e0*/  BSSY.RECONVERGENT B1, `(.L_x_8) ;  /* 0x0000011000017945 */ /* 0x000fe20003800200 */
[----:B------:R-:W-:Y:S01]  /*05f0*/  VIADD R14, R14, UR5 ;  /* 0x000000050e0e7c36 */ /* 0x000fe20008000000 */
[----:B--2---:R-:W-:-:S13]  /*0600*/  ISETP.GE.AND P0, PT, R17, R12, PT ;  /* 0x0000000c1100720c */ /* 0x004fda0003f06270 */
[----:B------:R-:W-:Y:S05]  /*0610*/  @P0 BRA `(.L_x_9) ;  /* 0x0000000000340947 */ /* 0x000fea0003800000 */
[----:B------:R-:W0:Y:S01]  /*0620*/  LDC.64 R12, c[0x0][0x398] ;  /* 0x0000e600ff0c7b82 */ /* 0x000e220000000a00 */
[----:B------:R-:W-:Y:S01]  /*0630*/  HFMA2 R3, -RZ, RZ, 0, 5.9604644775390625e-08 ;  /* 0x00000001ff037431 */ /* 0x000fe200000001ff */
[C---:B------:R-:W-:Y:S01]  /*0640*/  IADD3 R10, P0, PT, R15.reuse, UR8, RZ ;  /* 0x000000080f0a7c10 */ /* 0x040fe2000ff1e0ff */
[----:B------:R1:W-:Y:S03]  /*0650*/  STG.E desc[UR10][R8.64], R17 ;  /* 0x0000001108007986 */ /* 0x0003e6000c10190a */
[----:B------:R-:W-:Y:S02]  /*0660*/  LEA.HI.X.SX32 R11, R15, UR9, 0x1, P0 ;  /* 0x000000090f0b7c11 */ /* 0x000fe400080f0eff */
[----:B------:R-:W-:-:S05]  /*0670*/  PRMT R15, R3, 0x7610, R15 ;  /* 0x00007610030f7816 */ /* 0x000fca000000000f */
[----:B------:R1:W-:Y:S04]  /*0680*/  STG.E.U8 desc[UR10][R10.64], R15 ;  /* 0x0000000f0a007986 */ /* 0x0003e8000c10110a */
[----:B0-----:R1:W5:Y:S01]  /*0690*/  LDG.E R3, desc[UR10][R12.64] ;  /* 0x0000000a0c037981 */ /* 0x001362000c1e1900 */
[----:B------:R-:W0:Y:S01]  /*06a0*/  S2UR UR7, SR_CgaCtaId ;  /* 0x00000000000779c3 */ /* 0x000e220000008800 */
[----:B------:R-:W-:Y:S01]  /*06b0*/  UMOV UR6, 0x400 ;  /* 0x0000040000067882 */ /* 0x000fe20000000000 */
[----:B------:R-:W-:Y:S01]  /*06c0*/  IMAD.MOV.U32 R16, RZ, RZ, 0x1 ;  /* 0x00000001ff107424 */ /* 0x000fe200078e00ff */
[----:B0-----:R-:W-:-:S09]  /*06d0*/  ULEA UR6, UR7, UR6, 0x18 ;  /* 0x0000000607067291 */ /* 0x001fd2000f8ec0ff */
[----:B------:R1:W-:Y:S03]  /*06e0*/  STS [UR6], R16 ;  /* 0x00000010ff007988 */ /* 0x0003e60008000806 */
.L_x_9:
[----:B------:R-:W-:Y:S05]  /*06f0*/  BSYNC.RECONVERGENT B1 ;  /* 0x0000000000017941 */ /* 0x000fea0003800200 */
.L_x_8:
[----:B-----5:R-:W-:-:S13]  /*0700*/  ISETP.GE.AND P0, PT, R14, R3, PT ;  /* 0x000000030e00720c */ /* 0x020fda0003f06270 */
[----:B------:R-:W-:Y:S05]  /*0710*/  @!P0 BRA `(.L_x_10) ;  /* 0xfffffffc009c8947 */ /* 0x000fea000383ffff */
.L_x_7:
[----:B------:R-:W-:Y:S05]  /*0720*/  BSYNC.RECONVERGENT B0 ;  /* 0x0000000000007941 */ /* 0x000fea0003800200 */
.L_x_6:
[----:B------:R-:W0:Y:S08]  /*0730*/  S2UR UR7, SR_CgaCtaId ;  /* 0x00000000000779c3 */ /* 0x000e300000008800 */
[----:B------:R-:W-:Y:S06]  /*0740*/  BAR.SYNC.DEFER_BLOCKING 0x0 ;  /* 0x0000000000007b1d */ /* 0x000fec0000010000 */
[----:B------:R-:W-:-:S02]  /*0750*/  UMOV UR6, 0x400 ;  /* 0x0000040000067882 */ /* 0x000fc40000000000 */
[----:B0-----:R-:W-:-:S09]  /*0760*/  ULEA UR6, UR7, UR6, 0x18 ;  /* 0x0000000607067291 */ /* 0x001fd2000f8ec0ff */
[----:B------:R-:W0:Y:S02]  /*0770*/  LDS R3, [UR6] ;  /* 0x00000006ff037984 */ /* 0x000e240008000800 */
[----:B0-----:R-:W-:-:S13]  /*0780*/  ISETP.NE.AND P0, PT, R3, RZ, PT ;  /* 0x000000ff0300720c */ /* 0x001fda0003f05270 */
[----:B------:R-:W-:Y:S05]  /*0790*/  @P0 BRA `(.L_x_11) ;  /* 0xfffffff800940947 */ /* 0x000fea000383ffff */
[----:B------:R-:W0:Y:S08]  /*07a0*/  LDC.64 R2, c[0x0][0x3a8] ;  /* 0x0000ea00ff027b82 */ /* 0x000e300000000a00 */
[----:B------:R-:W-:Y:S06]  /*07b0*/  BAR.SYNC.DEFER_BLOCKING 0x0 ;  /* 0x0000000000007b1d */ /* 0x000fec0000010000 */
[----:B0-----:R-:W2:Y:S01]  /*07c0*/  LDG.E R2, desc[UR10][R2.64] ;  /* 0x0000000a02027981 */ /* 0x001ea2000c1e1900 */
[----:B------:R-:W0:Y:S01]  /*07d0*/  LDCU UR6, c[0x0][0x370] ;  /* 0x00006e00ff0677ac */ /* 0x000e220008000800 */
[----:B------:R-:W0:Y:S01]  /*07e0*/  LDCU UR7, c[0x0][0x374] ;  /* 0x00006e80ff0777ac */ /* 0x000e220008000800 */
[----:B------:R-:W3:Y:S01]  /*07f0*/  LDCU UR8, c[0x0][0x378] ;  /* 0x00006f00ff0877ac */ /* 0x000ee20008000800 */
[----:B0-----:R-:W-:-:S04]  /*0800*/  UIMAD UR6, UR6, UR7, URZ ;  /* 0x00000007060672a4 */ /* 0x001fc8000f8e02ff */
[----:B---3--:R-:W-:-:S06]  /*0810*/  UIMAD UR4, UR6, UR8, UR4 ;  /* 0x00000008060472a4 */ /* 0x008fcc000f8e0204 */
[----:B--2---:R-:W-:-:S13]  /*0820*/  ISETP.LE.AND P0, PT, R2, UR4, PT ;  /* 0x0000000402007c0c */ /* 0x004fda000bf03270 */
[----:B------:R-:W-:Y:S05]  /*0830*/  @!P0 BRA `(.L_x_12) ;  /* 0xfffffff800608947 */ /* 0x000fea000383ffff */
[----:B------:R-:W-:Y:S05]  /*0840*/  EXIT ;  /* 0x000000000000794d */ /* 0x000fea0003800000 */
.L_x_13:
[----:B------:R-:W-:-:S00]  /*0850*/  BRA `(.L_x_13) ;  /* 0xfffffffc00fc7947 */ /* 0x000fc0000383ffff */
[----:B------:R-:W-:-:S00]  /*0860*/  NOP ;  /* 0x0000000000007918 */ /* 0x000fc00000000000 */
        /* <DEDUP_REMOVED lines=9> */
.L_x_14:


//--------------------- .nv.shared._Z13kernelForMSSPPiS_S_S_S_S_PbS_S_ --------------------------
	.section	.nv.shared._Z13kernelForMSSPPiS_S_S_S_S_PbS_S_,"aw",@nobits
	.sectionflags	@""
	.align	4
.nv.shared._Z13kernelForMSSPPiS_S_S_S_S_PbS_S_:
	.zero		1028


//--------------------- .nv.shared.reserved.0     --------------------------
	.section	.nv.shared.reserved.0,"aw",@nobits
	.weak		__nv_reservedSMEM_offset_0_alias
	.size		__nv_reservedSMEM_offset_0_alias, 0, 64
	.other		__nv_reservedSMEM_offset_0_alias,@"STO_CUDA_RESERVED_SHARED STV_DEFAULT"
__nv_reservedSMEM_offset_0_alias:
	.zero		0
	.zero		64


//--------------------- .nv.constant0._Z13kernelForMSSPPiS_S_S_S_S_PbS_S_ --------------------------
	.section	.nv.constant0._Z13kernelForMSSPPiS_S_S_S_S_PbS_S_,"a",@progbits
	.sectionflags	@""
	.align	4
.nv.constant0._Z13kernelForMSSPPiS_S_S_S_S_PbS_S_:
	.zero		968


//--------------------- SYMBOLS --------------------------

	.type		.nv.reservedSmem.offset0,@object
	.size		.nv.reservedSmem.offset0,0x4
	.type		.nv.reservedSmem.cap,@object
	.size		.nv.reservedSmem.cap,0x4
